//
// Generated by NVIDIA NVVM Compiler
//
// Compiler Build ID: CL-36424714
// Cuda compilation tools, release 13.0, V13.0.88
// Based on NVVM 20.0.0
//

.version 9.0
.target sm_100
.address_size 64

	// .globl	_Z3addPf
// _ZZ3addPfE3shr has been demoted

.visible .entry _Z3addPf(
	.param .u64 .ptr .align 1 _Z3addPf_param_0
)
{
	.reg .pred 	%p<5>;
	.reg .b32 	%r<15>;
	.reg .b32 	%f<13>;
	.reg .b64 	%rd<5>;
	.reg .b64 	%fd<7>;
	// demoted variable
	.shared .align 4 .b8 _ZZ3addPfE3shr[1024];
	ld.param.u64 	%rd1, [_Z3addPf_param_0];
	mov.u32 	%r1, %ctaid.x;
	mov.u32 	%r14, %ntid.x;
	mov.u32 	%r3, %tid.x;
	mad.lo.s32 	%r7, %r1, %r14, %r3;
	mov.u32 	%r8, %nctaid.x;
	mul.lo.s32 	%r9, %r14, %r8;
	cvt.rn.f64.u32 	%fd1, %r9;
	rcp.rn.f64 	%fd2, %fd1;
	cvt.rn.f32.f64 	%f1, %fd2;
	cvt.rn.f64.s32 	%fd3, %r7;
	add.f64 	%fd4, %fd3, 0d3FE0000000000000;
	cvt.f64.f32 	%fd5, %f1;
	mul.f64 	%fd6, %fd4, %fd5;
	cvt.rn.f32.f64 	%f2, %fd6;
	mul.f32 	%f3, %f2, %f2;
	mov.f32 	%f4, 0f3F800000;
	sub.f32 	%f5, %f4, %f3;
	sqrt.rn.f32 	%f6, %f5;
	mul.f32 	%f7, %f6, 0f40800000;
	mul.f32 	%f8, %f7, %f1;
	shl.b32 	%r10, %r3, 2;
	mov.u32 	%r11, _ZZ3addPfE3shr;
	add.s32 	%r4, %r11, %r10;
	st.shared.f32 	[%r4], %f8;
	bar.sync 	0;
	setp.lt.u32 	%p1, %r14, 2;
	@%p1 bra 	$L__BB0_4;
$L__BB0_1:
	shr.u32 	%r6, %r14, 1;
	setp.ge.u32 	%p2, %r3, %r6;
	@%p2 bra 	$L__BB0_3;
	shl.b32 	%r12, %r6, 2;
	add.s32 	%r13, %r4, %r12;
	ld.shared.f32 	%f9, [%r13];
	ld.shared.f32 	%f10, [%r4];
	add.f32 	%f11, %f9, %f10;
	st.shared.f32 	[%r4], %f11;
$L__BB0_3:
	bar.sync 	0;
	setp.gt.u32 	%p3, %r14, 3;
	mov.u32 	%r14, %r6;
	@%p3 bra 	$L__BB0_1;
$L__BB0_4:
	setp.ne.s32 	%p4, %r3, 0;
	@%p4 bra 	$L__BB0_6;
	ld.shared.f32 	%f12, [_ZZ3addPfE3shr];
	cvta.to.global.u64 	%rd2, %rd1;
	mul.wide.u32 	%rd3, %r1, 4;
	add.s64 	%rd4, %rd2, %rd3;
	st.global.f32 	[%rd4], %f12;
$L__BB0_6:
	ret;

}


// ===== COMPILED SASS (sm_100) =====

	.target	sm_100

	.elftype	@"ET_EXEC"


//--------------------- .note.nv.tkinfo           --------------------------
	.section	.note.nv.tkinfo,"",@"SHT_NOTE"
	.sectionflags	@"SHF_NOTE_NV_TKINFO"
	.tkinfo
        /*0018*/ 	.word	0x00000002
        /*0030*/ 	.string	""
        /*0030*/ 	.string	"ptxas"
        /*0030*/ 	.string	"Cuda compilation tools, release 13.0, V13.0.88"
        /*0030*/ 	.string	"Build cuda_13.0.r13.0/compiler.36424714_0"
        /*0030*/ 	.string	"-arch sm_100 -m 64 "



//--------------------- .note.nv.cuinfo           --------------------------
	.section	.note.nv.cuinfo,"",@"SHT_NOTE"
	.sectionflags	@"SHF_NOTE_NV_CUINFO"
        /*0018*/ 	.short	0x0002
        /*001a*/ 	.short	0x0064
        /*001c*/ 	.short	0x0082
	.zero		2


//--------------------- .nv.info                  --------------------------
	.section	.nv.info,"",@"SHT_CUDA_INFO"
	.align	4


	//----- nvinfo : EIATTR_REGCOUNT
	.align		4
        /*0000*/ 	.byte	0x04, 0x2f
        /*0002*/ 	.short	(.L_1 - .L_0)
	.align		4
.L_0:
        /*0004*/ 	.word	index@(_Z3addPf)
        /*0008*/ 	.word	0x00000012


	//----- nvinfo : EIATTR_FRAME_SIZE
	.align		4
.L_1:
        /*000c*/ 	.byte	0x04, 0x11
        /*000e*/ 	.short	(.L_3 - .L_2)
	.align		4
.L_2:
        /*0010*/ 	.word	index@($__internal_1_$__cuda_sm20_sqrt_rn_f32_slowpath)
        /*0014*/ 	.word	0x00000000


	//----- nvinfo : EIATTR_FRAME_SIZE
	.align		4
.L_3:
        /*0018*/ 	.byte	0x04, 0x11
        /*001a*/ 	.short	(.L_5 - .L_4)
	.align		4
.L_4:
        /*001c*/ 	.word	index@($__internal_0_$__cuda_sm20_dblrcp_rn_slowpath_v3)
        /*0020*/ 	.word	0x00000000


	//----- nvinfo : EIATTR_FRAME_SIZE
	.align		4
.L_5:
        /*0024*/ 	.byte	0x04, 0x11
        /*0026*/ 	.short	(.L_7 - .L_6)
	.align		4
.L_6:
        /*0028*/ 	.word	index@(_Z3addPf)
        /*002c*/ 	.word	0x00000000


	//----- nvinfo : EIATTR_MIN_STACK_SIZE
	.align		4
.L_7:
        /*0030*/ 	.byte	0x04, 0x12
        /*0032*/ 	.short	(.L_9 - .L_8)
	.align		4
.L_8:
        /*0034*/ 	.word	index@(_Z3addPf)
        /*0038*/ 	.word	0x00000000
.L_9:


//--------------------- .nv.compat                --------------------------
	.section	.nv.compat,"",@"SHT_CUDA_COMPAT_INFO"
	.align	4
        /*0000*/ 	.byte	0x02, 0x09, 0x00, 0x00, 0x02, 0x02, 0x01, 0x00, 0x02, 0x05, 0x05, 0x00, 0x03, 0x07, 0x01, 0x01
        /*0010*/ 	.byte	0x02, 0x03, 0x00, 0x00, 0x02, 0x06, 0x01, 0x00, 0x04, 0x0b, 0x08, 0x00, 0x01, 0x00, 0x00, 0x00
        /*0020*/ 	.byte	0x00, 0x00, 0x00, 0x00


//--------------------- .nv.info._Z3addPf         --------------------------
	.section	.nv.info._Z3addPf,"",@"SHT_CUDA_INFO"
	.sectionflags	@""
	.align	4


	//----- nvinfo : EIATTR_CUDA_API_VERSION
	.align		4
        /*0000*/ 	.byte	0x04, 0x37
        /*0002*/ 	.short	(.L_11 - .L_10)
.L_10:
        /*0004*/ 	.word	0x00000082


	//----- nvinfo : EIATTR_KPARAM_INFO
	.align		4
.L_11:
        /*0008*/ 	.byte	0x04, 0x17
        /*000a*/ 	.short	(.L_13 - .L_12)
.L_12:
        /*000c*/ 	.word	0x00000000
        /*0010*/ 	.short	0x0000
        /*0012*/ 	.short	0x0000
        /*0014*/ 	.byte	0x00, 0xf5, 0x21, 0x00


	//----- nvinfo : EIATTR_SPARSE_MMA_MASK
	.align		4
.L_13:
        /*0018*/ 	.byte	0x03, 0x50
        /*001a*/ 	.short	0x0000


	//----- nvinfo : EIATTR_MAXREG_COUNT
	.align		4
        /*001c*/ 	.byte	0x03, 0x1b
        /*001e*/ 	.short	0x00ff


	//----- nvinfo : EIATTR_NUM_BARRIERS
	.align		4
        /*0020*/ 	.byte	0x02, 0x4c
        /*0022*/ 	.byte	0x01
	.zero		1


	//----- nvinfo : EIATTR_MERCURY_ISA_VERSION
	.align		4
        /*0024*/ 	.byte	0x03, 0x5f
        /*0026*/ 	.short	0x0101


	//----- nvinfo : EIATTR_VRC_CTA_INIT_COUNT
	.align		4
        /*0028*/ 	.byte	0x02, 0x4a
	.zero		1
	.zero		1


	//----- nvinfo : EIATTR_EXIT_INSTR_OFFSETS
	.align		4
        /*002c*/ 	.byte	0x04, 0x1c
        /*002e*/ 	.short	(.L_15 - .L_14)


	//   ....[0]....
.L_14:
        /*0030*/ 	.word	0x00000420


	//   ....[1]....
        /*0034*/ 	.word	0x000004b0


	//----- nvinfo : EIATTR_CRS_STACK_SIZE
	.align		4
.L_15:
        /*0038*/ 	.byte	0x04, 0x1e
        /*003a*/ 	.short	(.L_17 - .L_16)
.L_16:
        /*003c*/ 	.word	0x00000000


	//----- nvinfo : EIATTR_CBANK_PARAM_SIZE
	.align		4
.L_17:
        /*0040*/ 	.byte	0x03, 0x19
        /*0042*/ 	.short	0x0008


	//----- nvinfo : EIATTR_PARAM_CBANK
	.align		4
        /*0044*/ 	.byte	0x04, 0x0a
        /*0046*/ 	.short	(.L_19 - .L_18)
	.align		4
.L_18:
        /*0048*/ 	.word	index@(.nv.constant0._Z3addPf)
        /*004c*/ 	.short	0x0380
        /*004e*/ 	.short	0x0008


	//----- nvinfo : EIATTR_SW_WAR
	.align		4
.L_19:
        /*0050*/ 	.byte	0x04, 0x36
        /*0052*/ 	.short	(.L_21 - .L_20)
.L_20:
        /*0054*/ 	.word	0x00000008
.L_21:


//--------------------- .nv.callgraph             --------------------------
	.section	.nv.callgraph,"",@"SHT_CUDA_CALLGRAPH"
	.align	4
	.sectionentsize	8
	.align		4
        /*0000*/ 	.word	0x00000000
	.align		4
        /*0004*/ 	.word	0xffffffff
	.align		4
        /*0008*/ 	.word	0x00000000
	.align		4
        /*000c*/ 	.word	0xfffffffe
	.align		4
        /*0010*/ 	.word	0x00000000
	.align		4
        /*0014*/ 	.word	0xfffffffd
	.align		4
        /*0018*/ 	.word	0x00000000
	.align		4
        /*001c*/ 	.word	0xfffffffc


//--------------------- .text._Z3addPf            --------------------------
	.section	.text._Z3addPf,"ax",@progbits
	.align	128
        .global         _Z3addPf
        .type           _Z3addPf,@function
        .size           _Z3addPf,(.L_x_12 - _Z3addPf)
        .other          _Z3addPf,@"STO_CUDA_ENTRY STV_DEFAULT"
_Z3addPf:
.text._Z3addPf:
[----:B------:R-:W-:Y:S01]  /*0000*/  LDC R1, c[0x0][0x37c] ;  /* 0x0000df00ff017b82 */ /* 0x000fe20000000800 */
[----:B------:R-:W0:Y:S01]  /*0010*/  LDCU UR5, c[0x0][0x360] ;  /* 0x00006c00ff0577ac */ /* 0x000e220008000800 */
[----:B------:R-:W1:Y:S01]  /*0020*/  S2R R2, SR_CTAID.X ;  /* 0x0000000000027919 */ /* 0x000e620000002500 */
[----:B------:R-:W0:Y:S01]  /*0030*/  LDCU UR4, c[0x0][0x370] ;  /* 0x00006e00ff0477ac */ /* 0x000e220008000800 */
[----:B------:R-:W1:Y:S01]  /*0040*/  S2R R3, SR_TID.X ;  /* 0x0000000000037919 */ /* 0x000e620000002100 */
[----:B0-----:R-:W-:-:S09]  /*0050*/  UIMAD UR4, UR5, UR4, URZ ;  /* 0x00000004050472a4 */ /* 0x001fd2000f8e02ff */
[----:B------:R-:W0:Y:S01]  /*0060*/  I2F.F64.U32 R6, UR4 ;  /* 0x0000000400067d12 */ /* 0x000e220008201800 */
[----:B-1----:R-:W-:-:S07]  /*0070*/  IMAD R0, R2, UR5, R3 ;  /* 0x0000000502007c24 */ /* 0x002fce000f8e0203 */
[----:B0-----:R-:W0:Y:S01]  /*0080*/  MUFU.RCP64H R5, R7 ;  /* 0x0000000700057308 */ /* 0x001e220000001800 */
[----:B------:R-:W-:-:S05]  /*0090*/  VIADD R4, R7, 0x300402 ;  /* 0x0030040207047836 */ /* 0x000fca0000000000 */
[----:B------:R-:W-:Y:S01]  /*00a0*/  FSETP.GEU.AND P0, PT, |R4|, 5.8789094863358348022e-39, PT ;  /* 0x004004020400780b */ /* 0x000fe20003f0e200 */
[----:B0-----:R-:W-:-:S08]  /*00b0*/  DFMA R8, -R6, R4, 1 ;  /* 0x3ff000000608742b */ /* 0x001fd00000000104 */
[----:B------:R-:W-:-:S08]  /*00c0*/  DFMA R8, R8, R8, R8 ;  /* 0x000000080808722b */ /* 0x000fd00000000008 */
[----:B------:R-:W-:Y:S01]  /*00d0*/  DFMA R8, R4, R8, R4 ;  /* 0x000000080408722b */ /* 0x000fe20000000004 */
[----:B------:R-:W-:-:S07]  /*00e0*/  IMAD.U32 R4, RZ, RZ, UR5 ;  /* 0x00000005ff047e24 */ /* 0x000fce000f8e00ff */
[----:B------:R-:W-:-:S08]  /*00f0*/  DFMA R10, -R6, R8, 1 ;  /* 0x3ff00000060a742b */ /* 0x000fd00000000108 */
[----:B------:R-:W-:Y:S01]  /*0100*/  DFMA R8, R8, R10, R8 ;  /* 0x0000000a0808722b */ /* 0x000fe20000000008 */
[----:B------:R-:W-:Y:S10]  /*0110*/  @P0 BRA `(.L_x_0) ;  /* 0x0000000000180947 */ /* 0x000ff40003800000 */
[----:B------:R-:W-:Y:S02]  /*0120*/  LOP3.LUT R5, R7, 0x7fffffff, RZ, 0xc0, !PT ;  /* 0x7fffffff07057812 */ /* 0x000fe400078ec0ff */
[----:B------:R-:W-:Y:S02]  /*0130*/  MOV R8, 0x160 ;  /* 0x0000016000087802 */ /* 0x000fe40000000f00 */
[----:B------:R-:W-:-:S07]  /*0140*/  IADD3 R12, PT, PT, R5, -0x100000, RZ ;  /* 0xfff00000050c7810 */ /* 0x000fce0007ffe0ff */
[----:B------:R-:W-:Y:S05]  /*0150*/  CALL.REL.NOINC `($__internal_0_$__cuda_sm20_dblrcp_rn_slowpath_v3) ;  /* 0x0000000000d87944 */ /* 0x000fea0003c00000 */
[----:B------:R-:W-:Y:S01]  /*0160*/  IMAD.MOV.U32 R8, RZ, RZ, R10 ;  /* 0x000000ffff087224 */ /* 0x000fe200078e000a */
[----:B------:R-:W-:-:S07]  /*0170*/  MOV R9, R11 ;  /* 0x0000000b00097202 */ /* 0x000fce0000000f00 */
.L_x_0:
[----:B------:R-:W0:Y:S01]  /*0180*/  F2F.F32.F64 R5, R8 ;  /* 0x0000000800057310 */ /* 0x000e220000301000 */
[----:B------:R-:W-:Y:S07]  /*0190*/  BSSY.RECONVERGENT B0, `(.L_x_1) ;  /* 0x0000012000007945 */ /* 0x000fee0003800200 */
[----:B------:R-:W1:Y:S08]  /*01a0*/  I2F.F64 R6, R0 ;  /* 0x0000000000067312 */ /* 0x000e700000201c00 */
[----:B0-----:R-:W0:Y:S01]  /*01b0*/  F2F.F64.F32 R10, R5 ;  /* 0x00000005000a7310 */ /* 0x001e220000201800 */
[----:B-1----:R-:W-:-:S08]  /*01c0*/  DADD R6, R6, 0.5 ;  /* 0x3fe0000006067429 */ /* 0x002fd00000000000 */
[----:B0-----:R-:W-:-:S10]  /*01d0*/  DMUL R6, R6, R10 ;  /* 0x0000000a06067228 */ /* 0x001fd40000000000 */
[----:B------:R-:W0:Y:S02]  /*01e0*/  F2F.F32.F64 R6, R6 ;  /* 0x0000000600067310 */ /* 0x000e240000301000 */
[----:B0-----:R-:W-:-:S04]  /*01f0*/  FFMA R13, -R6, R6, 1 ;  /* 0x3f800000060d7423 */ /* 0x001fc80000000106 */
[----:B------:R-:W-:Y:S02]  /*0200*/  VIADD R10, R13, 0xf3000000 ;  /* 0xf30000000d0a7836 */ /* 0x000fe40000000000 */
[----:B------:R0:W1:Y:S03]  /*0210*/  MUFU.RSQ R12, R13 ;  /* 0x0000000d000c7308 */ /* 0x0000660000001400 */
[----:B------:R-:W-:-:S13]  /*0220*/  ISETP.GT.U32.AND P0, PT, R10, 0x727fffff, PT ;  /* 0x727fffff0a00780c */ /* 0x000fda0003f04070 */
[----:B0-----:R-:W-:Y:S05]  /*0230*/  @!P0 BRA `(.L_x_2) ;  /* 0x00000000000c8947 */ /* 0x001fea0003800000 */
[----:B------:R-:W-:-:S07]  /*0240*/  MOV R11, 0x260 ;  /* 0x00000260000b7802 */ /* 0x000fce0000000f00 */
[----:B-1----:R-:W-:Y:S05]  /*0250*/  CALL.REL.NOINC `($__internal_1_$__cuda_sm20_sqrt_rn_f32_slowpath) ;  /* 0x00000004002c7944 */ /* 0x002fea0003c00000 */
[----:B------:R-:W-:Y:S05]  /*0260*/  BRA `(.L_x_3) ;  /* 0x0000000000107947 */ /* 0x000fea0003800000 */
.L_x_2:
[----:B-1----:R-:W-:Y:S01]  /*0270*/  FMUL.FTZ R0, R13, R12 ;  /* 0x0000000c0d007220 */ /* 0x002fe20000410000 */
[----:B------:R-:W-:-:S03]  /*0280*/  FMUL.FTZ R6, R12, 0.5 ;  /* 0x3f0000000c067820 */ /* 0x000fc60000410000 */
[----:B------:R-:W-:-:S04]  /*0290*/  FFMA R7, -R0, R0, R13 ;  /* 0x0000000000077223 */ /* 0x000fc8000000010d */
[----:B------:R-:W-:-:S07]  /*02a0*/  FFMA R0, R7, R6, R0 ;  /* 0x0000000607007223 */ /* 0x000fce0000000000 */
.L_x_3:
[----:B------:R-:W-:Y:S05]  /*02b0*/  BSYNC.RECONVERGENT B0 ;  /* 0x0000000000007941 */ /* 0x000fea0003800200 */
.L_x_1:
[----:B------:R-:W0:Y:S01]  /*02c0*/  S2UR UR5, SR_CgaCtaId ;  /* 0x00000000000579c3 */ /* 0x000e220000008800 */
[----:B------:R-:W-:Y:S01]  /*02d0*/  UMOV UR4, 0x400 ;  /* 0x0000040000047882 */ /* 0x000fe20000000000 */
[----:B------:R-:W-:Y:S01]  /*02e0*/  ISETP.GE.U32.AND P1, PT, R4, 0x2, PT ;  /* 0x000000020400780c */ /* 0x000fe20003f26070 */
[----:B------:R-:W-:Y:S01]  /*02f0*/  FMUL R0, R0, 4 ;  /* 0x4080000000007820 */ /* 0x000fe20000400000 */
[----:B------:R-:W-:-:S03]  /*0300*/  ISETP.NE.AND P0, PT, R3, RZ, PT ;  /* 0x000000ff0300720c */ /* 0x000fc60003f05270 */
[----:B------:R-:W-:Y:S01]  /*0310*/  FMUL R0, R5, R0 ;  /* 0x0000000005007220 */ /* 0x000fe20000400000 */
[----:B0-----:R-:W-:-:S06]  /*0320*/  ULEA UR4, UR5, UR4, 0x18 ;  /* 0x0000000405047291 */ /* 0x001fcc000f8ec0ff */
[----:B------:R-:W-:-:S05]  /*0330*/  LEA R5, R3, UR4, 0x2 ;  /* 0x0000000403057c11 */ /* 0x000fca000f8e10ff */
[----:B------:R0:W-:Y:S01]  /*0340*/  STS [R5], R0 ;  /* 0x0000000005007388 */ /* 0x0001e20000000800 */
[----:B------:R-:W-:Y:S06]  /*0350*/  BAR.SYNC.DEFER_BLOCKING 0x0 ;  /* 0x0000000000007b1d */ /* 0x000fec0000010000 */
[----:B------:R-:W-:Y:S05]  /*0360*/  @!P1 BRA `(.L_x_4) ;  /* 0x00000000002c9947 */ /* 0x000fea0003800000 */
.L_x_5:
[----:B------:R-:W-:-:S04]  /*0370*/  SHF.R.U32.HI R8, RZ, 0x1, R4 ;  /* 0x00000001ff087819 */ /* 0x000fc80000011604 */
[----:B------:R-:W-:-:S13]  /*0380*/  ISETP.GE.U32.AND P1, PT, R3, R8, PT ;  /* 0x000000080300720c */ /* 0x000fda0003f26070 */
[----:B0-----:R-:W-:Y:S01]  /*0390*/  @!P1 LEA R0, R8, R5, 0x2 ;  /* 0x0000000508009211 */ /* 0x001fe200078e10ff */
[----:B------:R-:W-:Y:S05]  /*03a0*/  @!P1 LDS R7, [R5] ;  /* 0x0000000005079984 */ /* 0x000fea0000000800 */
[----:B------:R-:W0:Y:S02]  /*03b0*/  @!P1 LDS R0, [R0] ;  /* 0x0000000000009984 */ /* 0x000e240000000800 */
[----:B0-----:R-:W-:-:S05]  /*03c0*/  @!P1 FADD R6, R0, R7 ;  /* 0x0000000700069221 */ /* 0x001fca0000000000 */
[----:B------:R1:W-:Y:S01]  /*03d0*/  @!P1 STS [R5], R6 ;  /* 0x0000000605009388 */ /* 0x0003e20000000800 */
[----:B------:R-:W-:Y:S01]  /*03e0*/  BAR.SYNC.DEFER_BLOCKING 0x0 ;  /* 0x0000000000007b1d */ /* 0x000fe20000010000 */
[----:B------:R-:W-:Y:S01]  /*03f0*/  ISETP.GT.U32.AND P1, PT, R4, 0x3, PT ;  /* 0x000000030400780c */ /* 0x000fe20003f24070 */
[----:B------:R-:W-:-:S12]  /*0400*/  IMAD.MOV.U32 R4, RZ, RZ, R8 ;  /* 0x000000ffff047224 */ /* 0x000fd800078e0008 */
[----:B-1----:R-:W-:Y:S05]  /*0410*/  @P1 BRA `(.L_x_5) ;  /* 0xfffffffc00d41947 */ /* 0x002fea000383ffff */
.L_x_4:
[----:B------:R-:W-:Y:S05]  /*0420*/  @P0 EXIT ;  /* 0x000000000000094d */ /* 0x000fea0003800000 */
[----:B------:R-:W1:Y:S01]  /*0430*/  S2UR UR5, SR_CgaCtaId ;  /* 0x00000000000579c3 */ /* 0x000e620000008800 */
[----:B------:R-:W-:-:S07]  /*0440*/  UMOV UR4, 0x400 ;  /* 0x0000040000047882 */ /* 0x000fce0000000000 */
[----:B0-----:R-:W0:Y:S01]  /*0450*/  LDC.64 R4, c[0x0][0x380] ;  /* 0x0000e000ff047b82 */ /* 0x001e220000000a00 */
[----:B-1----:R-:W-:Y:S01]  /*0460*/  ULEA UR4, UR5, UR4, 0x18 ;  /* 0x0000000405047291 */ /* 0x002fe2000f8ec0ff */
[----:B0-----:R-:W-:-:S08]  /*0470*/  IMAD.WIDE.U32 R2, R2, 0x4, R4 ;  /* 0x0000000402027825 */ /* 0x001fd000078e0004 */
[----:B------:R-:W0:Y:S02]  /*0480*/  LDS R7, [UR4] ;  /* 0x00000004ff077984 */ /* 0x000e240008000800 */
[----:B------:R-:W0:Y:S02]  /*0490*/  LDCU.64 UR4, c[0x0][0x358] ;  /* 0x00006b00ff0477ac */ /* 0x000e240008000a00 */
[----:B0-----:R-:W-:Y:S01]  /*04a0*/  STG.E desc[UR4][R2.64], R7 ;  /* 0x0000000702007986 */ /* 0x001fe2000c101904 */
[----:B------:R-:W-:Y:S05]  /*04b0*/  EXIT ;  /* 0x000000000000794d */ /* 0x000fea0003800000 */
        .weak           $__internal_0_$__cuda_sm20_dblrcp_rn_slowpath_v3
        .type           $__internal_0_$__cuda_sm20_dblrcp_rn_slowpath_v3,@function
        .size           $__internal_0_$__cuda_sm20_dblrcp_rn_slowpath_v3,($__internal_1_$__cuda_sm20_sqrt_rn_f32_slowpath - $__internal_0_$__cuda_sm20_dblrcp_rn_slowpath_v3)
$__internal_0_$__cuda_sm20_dblrcp_rn_slowpath_v3:
[----:B------:R-:W-:-:S14]  /*04c0*/  DSETP.GTU.AND P0, PT, |R6|, +INF , PT ;  /* 0x7ff000000600742a */ /* 0x000fdc0003f0c200 */
[----:B------:R-:W-:Y:S05]  /*04d0*/  @P0 BRA `(.L_x_6) ;  /* 0x00000000007c0947 */ /* 0x000fea0003800000 */
[----:B------:R-:W-:-:S04]  /*04e0*/  LOP3.LUT R5, R7, 0x7fffffff, RZ, 0xc0, !PT ;  /* 0x7fffffff07057812 */ /* 0x000fc800078ec0ff */
[----:B------:R-:W-:-:S04]  /*04f0*/  IADD3 R9, PT, PT, R5, -0x1, RZ ;  /* 0xffffffff05097810 */ /* 0x000fc80007ffe0ff */
[----:B------:R-:W-:-:S13]  /*0500*/  ISETP.GE.U32.AND P0, PT, R9, 0x7fefffff, PT ;  /* 0x7fefffff0900780c */ /* 0x000fda0003f06070 */
[----:B------:R-:W-:Y:S01]  /*0510*/  @P0 LOP3.LUT R11, R7, 0x7ff00000, RZ, 0x3c, !PT ;  /* 0x7ff00000070b0812 */ /* 0x000fe200078e3cff */
[----:B------:R-:W-:Y:S01]  /*0520*/  @P0 IMAD.MOV.U32 R10, RZ, RZ, RZ ;  /* 0x000000ffff0a0224 */ /* 0x000fe200078e00ff */
[----:B------:R-:W-:Y:S06]  /*0530*/  @P0 BRA `(.L_x_7) ;  /* 0x00000000006c0947 */ /* 0x000fec0003800000 */
[----:B------:R-:W-:-:S13]  /*0540*/  ISETP.GE.U32.AND P0, PT, R5, 0x1000001, PT ;  /* 0x010000010500780c */ /* 0x000fda0003f06070 */
[----:B------:R-:W-:Y:S05]  /*0550*/  @!P0 BRA `(.L_x_8) ;  /* 0x0000000000348947 */ /* 0x000fea0003800000 */
[----:B------:R-:W-:Y:S01]  /*0560*/  IADD3 R11, PT, PT, R7, -0x3fe00000, RZ ;  /* 0xc0200000070b7810 */ /* 0x000fe20007ffe0ff */
[----:B------:R-:W-:-:S03]  /*0570*/  IMAD.MOV.U32 R10, RZ, RZ, R6 ;  /* 0x000000ffff0a7224 */ /* 0x000fc600078e0006 */
[----:B------:R-:W0:Y:S03]  /*0580*/  MUFU.RCP64H R13, R11 ;  /* 0x0000000b000d7308 */ /* 0x000e260000001800 */
[----:B0-----:R-:W-:-:S08]  /*0590*/  DFMA R14, -R10, R12, 1 ;  /* 0x3ff000000a0e742b */ /* 0x001fd0000000010c */
[----:B------:R-:W-:-:S08]  /*05a0*/  DFMA R14, R14, R14, R14 ;  /* 0x0000000e0e0e722b */ /* 0x000fd0000000000e */
[----:B------:R-:W-:-:S08]  /*05b0*/  DFMA R14, R12, R14, R12 ;  /* 0x0000000e0c0e722b */ /* 0x000fd0000000000c */
[----:B------:R-:W-:-:S08]  /*05c0*/  DFMA R12, -R10, R14, 1 ;  /* 0x3ff000000a0c742b */ /* 0x000fd0000000010e */
[----:B------:R-:W-:-:S08]  /*05d0*/  DFMA R12, R14, R12, R14 ;  /* 0x0000000c0e0c722b */ /* 0x000fd0000000000e */
[----:B------:R-:W-:-:S08]  /*05e0*/  DMUL R12, R12, 2.2250738585072013831e-308 ;  /* 0x001000000c0c7828 */ /* 0x000fd00000000000 */
[----:B------:R-:W-:-:S08]  /*05f0*/  DFMA R6, -R6, R12, 1 ;  /* 0x3ff000000606742b */ /* 0x000fd0000000010c */
[----:B------:R-:W-:-:S08]  /*0600*/  DFMA R6, R6, R6, R6 ;  /* 0x000000060606722b */ /* 0x000fd00000000006 */
[----:B------:R-:W-:Y:S01]  /*0610*/  DFMA R10, R12, R6, R12 ;  /* 0x000000060c0a722b */ /* 0x000fe2000000000c */
[----:B------:R-:W-:Y:S10]  /*0620*/  BRA `(.L_x_7) ;  /* 0x0000000000307947 */ /* 0x000ff40003800000 */
.L_x_8:
[----:B------:R-:W-:Y:S01]  /*0630*/  DMUL R6, R6, 8.11296384146066816958e+31 ;  /* 0x4690000006067828 */ /* 0x000fe20000000000 */
[----:B------:R-:W-:-:S05]  /*0640*/  MOV R10, R12 ;  /* 0x0000000c000a7202 */ /* 0x000fca0000000f00 */
[----:B------:R-:W0:Y:S02]  /*0650*/  MUFU.RCP64H R11, R7 ;  /* 0x00000007000b7308 */ /* 0x000e240000001800 */
[----:B0-----:R-:W-:-:S08]  /*0660*/  DFMA R12, -R6, R10, 1 ;  /* 0x3ff00000060c742b */ /* 0x001fd0000000010a */
[----:B------:R-:W-:-:S08]  /*0670*/  DFMA R12, R12, R12, R12 ;  /* 0x0000000c0c0c722b */ /* 0x000fd0000000000c */
[----:B------:R-:W-:-:S08]  /*0680*/  DFMA R12, R10, R12, R10 ;  /* 0x0000000c0a0c722b */ /* 0x000fd0000000000a */
[----:B------:R-:W-:-:S08]  /*0690*/  DFMA R10, -R6, R12, 1 ;  /* 0x3ff00000060a742b */ /* 0x000fd0000000010c */
[----:B------:R-:W-:-:S08]  /*06a0*/  DFMA R10, R12, R10, R12 ;  /* 0x0000000a0c0a722b */ /* 0x000fd0000000000c */
[----:B------:R-:W-:Y:S01]  /*06b0*/  DMUL R10, R10, 8.11296384146066816958e+31 ;  /* 0x469000000a0a7828 */ /* 0x000fe20000000000 */
[----:B------:R-:W-:Y:S10]  /*06c0*/  BRA `(.L_x_7) ;  /* 0x0000000000087947 */ /* 0x000ff40003800000 */
.L_x_6:
[----:B------:R-:W-:Y:S01]  /*06d0*/  LOP3.LUT R11, R7, 0x80000, RZ, 0xfc, !PT ;  /* 0x00080000070b7812 */ /* 0x000fe200078efcff */
[----:B------:R-:W-:-:S07]  /*06e0*/  IMAD.MOV.U32 R10, RZ, RZ, R6 ;  /* 0x000000ffff0a7224 */ /* 0x000fce00078e0006 */
.L_x_7:
[----:B------:R-:W-:-:S04]  /*06f0*/  MOV R9, 0x0 ;  /* 0x0000000000097802 */ /* 0x000fc80000000f00 */
[----:B------:R-:W-:Y:S05]  /*0700*/  RET.REL.NODEC R8 `(_Z3addPf) ;  /* 0xfffffff8083c7950 */ /* 0x000fea0003c3ffff */
        .weak           $__internal_1_$__cuda_sm20_sqrt_rn_f32_slowpath
        .type           $__internal_1_$__cuda_sm20_sqrt_rn_f32_slowpath,@function
        .size           $__internal_1_$__cuda_sm20_sqrt_rn_f32_slowpath,(.L_x_12 - $__internal_1_$__cuda_sm20_sqrt_rn_f32_slowpath)
$__internal_1_$__cuda_sm20_sqrt_rn_f32_slowpath:
[----:B------:R-:W-:-:S13]  /*0710*/  LOP3.LUT P0, RZ, R13, 0x7fffffff, RZ, 0xc0, !PT ;  /* 0x7fffffff0dff7812 */ /* 0x000fda000780c0ff */
[----:B------:R-:W-:Y:S01]  /*0720*/  @!P0 IMAD.MOV.U32 R6, RZ, RZ, R13 ;  /* 0x000000ffff068224 */ /* 0x000fe200078e000d */
[----:B------:R-:W-:Y:S06]  /*0730*/  @!P0 BRA `(.L_x_9) ;  /* 0x0000000000448947 */ /* 0x000fec0003800000 */
[----:B------:R-:W-:Y:S02]  /*0740*/  FSETP.GEU.FTZ.AND P0, PT, R13, RZ, PT ;  /* 0x000000ff0d00720b */ /* 0x000fe40003f1e000 */
[----:B------:R-:W-:-:S11]  /*0750*/  MOV R0, R13 ;  /* 0x0000000d00007202 */ /* 0x000fd60000000f00 */
[----:B------:R-:W-:Y:S01]  /*0760*/  @!P0 IMAD.MOV.U32 R6, RZ, RZ, 0x7fffffff ;  /* 0x7fffffffff068424 */ /* 0x000fe200078e00ff */
[----:B------:R-:W-:Y:S06]  /*0770*/  @!P0 BRA `(.L_x_9) ;  /* 0x0000000000348947 */ /* 0x000fec0003800000 */
[----:B------:R-:W-:-:S13]  /*0780*/  FSETP.GTU.FTZ.AND P0, PT, |R0|, +INF , PT ;  /* 0x7f8000000000780b */ /* 0x000fda0003f1c200 */
[----:B------:R-:W-:Y:S01]  /*0790*/  @P0 FADD.FTZ R6, R0, 1 ;  /* 0x3f80000000060421 */ /* 0x000fe20000010000 */
[----:B------:R-:W-:Y:S06]  /*07a0*/  @P0 BRA `(.L_x_9) ;  /* 0x0000000000280947 */ /* 0x000fec0003800000 */
[----:B------:R-:W-:-:S13]  /*07b0*/  FSETP.NEU.FTZ.AND P0, PT, |R0|, +INF , PT ;  /* 0x7f8000000000780b */ /* 0x000fda0003f1d200 */
[----:B------:R-:W-:-:S04]  /*07c0*/  @P0 FFMA R7, R0, 1.84467440737095516160e+19, RZ ;  /* 0x5f80000000070823 */ /* 0x000fc800000000ff */
[----:B------:R-:W0:Y:S02]  /*07d0*/  @P0 MUFU.RSQ R6, R7 ;  /* 0x0000000700060308 */ /* 0x000e240000001400 */
[----:B0-----:R-:W-:Y:S01]  /*07e0*/  @P0 FMUL.FTZ R8, R7, R6 ;  /* 0x0000000607080220 */ /* 0x001fe20000410000 */
[----:B------:R-:W-:Y:S01]  /*07f0*/  @P0 FMUL.FTZ R10, R6, 0.5 ;  /* 0x3f000000060a0820 */ /* 0x000fe20000410000 */
[----:B------:R-:W-:Y:S02]  /*0800*/  @!P0 MOV R6, R0 ;  /* 0x0000000000068202 */ /* 0x000fe40000000f00 */
[----:B------:R-:W-:-:S04]  /*0810*/  @P0 FADD.FTZ R9, -R8, -RZ ;  /* 0x800000ff08090221 */ /* 0x000fc80000010100 */
[----:B------:R-:W-:-:S04]  /*0820*/  @P0 FFMA R9, R8, R9, R7 ;  /* 0x0000000908090223 */ /* 0x000fc80000000007 */
[----:B------:R-:W-:-:S04]  /*0830*/  @P0 FFMA R9, R9, R10, R8 ;  /* 0x0000000a09090223 */ /* 0x000fc80000000008 */
[----:B------:R-:W-:-:S07]  /*0840*/  @P0 FMUL.FTZ R6, R9, 2.3283064365386962891e-10 ;  /* 0x2f80000009060820 */ /* 0x000fce0000410000 */
.L_x_9:
[----:B------:R-:W-:Y:S01]  /*0850*/  IMAD.MOV.U32 R0, RZ, RZ, R6 ;  /* 0x000000ffff007224 */ /* 0x000fe200078e0006 */
[----:B------:R-:W-:Y:S01]  /*0860*/  MOV R6, R11 ;  /* 0x0000000b00067202 */ /* 0x000fe20000000f00 */
[----:B------:R-:W-:-:S04]  /*0870*/  IMAD.MOV.U32 R7, RZ, RZ, 0x0 ;  /* 0x00000000ff077424 */ /* 0x000fc800078e00ff */
[----:B------:R-:W-:Y:S05]  /*0880*/  RET.REL.NODEC R6 `(_Z3addPf) ;  /* 0xfffffff406dc7950 */ /* 0x000fea0003c3ffff */
.L_x_10:
[----:B------:R-:W-:-:S00]  /*0890*/  BRA `(.L_x_10) ;  /* 0xfffffffc00fc7947 */ /* 0x000fc0000383ffff */
[----:B------:R-:W-:-:S00]  /*08a0*/  NOP ;  /* 0x0000000000007918 */ /* 0x000fc00000000000 */
        /* <DEDUP_REMOVED lines=13> */
.L_x_12:


//--------------------- .nv.shared._Z3addPf       --------------------------
	.section	.nv.shared._Z3addPf,"aw",@nobits
	.sectionflags	@""
	.align	4
.nv.shared._Z3addPf:
	.zero		2048


//--------------------- .nv.shared.reserved.0     --------------------------
	.section	.nv.shared.reserved.0,"aw",@nobits
	.weak		__nv_reservedSMEM_offset_0_alias
	.size		__nv_reservedSMEM_offset_0_alias, 0, 64
	.other		__nv_reservedSMEM_offset_0_alias,@"STO_CUDA_RESERVED_SHARED STV_DEFAULT"
__nv_reservedSMEM_offset_0_alias:
	.zero		0
	.zero		64


//--------------------- .nv.constant0._Z3addPf    --------------------------
	.section	.nv.constant0._Z3addPf,"a",@progbits
	.sectionflags	@""
	.align	4
.nv.constant0._Z3addPf:
	.zero		904


//--------------------- SYMBOLS --------------------------

	.type		.nv.reservedSmem.offset0,@object
	.size		.nv.reservedSmem.offset0,0x4
	.type		.nv.reservedSmem.cap,@object
	.size		.nv.reservedSmem.cap,0x4
